//
// Generated by NVIDIA NVVM Compiler
//
// Compiler Build ID: CL-36424714
// Cuda compilation tools, release 13.0, V13.0.88
// Based on NVVM 20.0.0
//

.version 9.0
.target sm_100
.address_size 64

	// .globl	_Z8initDataPfif

.visible .entry _Z8initDataPfif(
	.param .u64 .ptr .align 1 _Z8initDataPfif_param_0,
	.param .u32 _Z8initDataPfif_param_1,
	.param .f32 _Z8initDataPfif_param_2
)
{
	.reg .pred 	%p<3>;
	.reg .b32 	%r<25>;
	.reg .b32 	%f<2>;
	.reg .b64 	%rd<5>;

	ld.param.u64 	%rd2, [_Z8initDataPfif_param_0];
	ld.param.u32 	%r12, [_Z8initDataPfif_param_1];
	ld.param.f32 	%f1, [_Z8initDataPfif_param_2];
	mov.u32 	%r13, %ctaid.x;
	mov.u32 	%r1, %ntid.x;
	mov.u32 	%r14, %tid.x;
	mad.lo.s32 	%r24, %r13, %r1, %r14;
	mov.u32 	%r15, %ctaid.y;
	mov.u32 	%r3, %ntid.y;
	mov.u32 	%r16, %tid.y;
	mad.lo.s32 	%r23, %r15, %r3, %r16;
	max.s32 	%r18, %r24, %r23;
	setp.ge.s32 	%p1, %r18, %r12;
	@%p1 bra 	$L__BB0_3;
	mov.u32 	%r19, %nctaid.y;
	mul.lo.s32 	%r5, %r3, %r19;
	mov.u32 	%r20, %nctaid.x;
	mul.lo.s32 	%r6, %r1, %r20;
	cvta.to.global.u64 	%rd1, %rd2;
$L__BB0_2:
	mad.lo.s32 	%r21, %r23, %r12, %r24;
	mul.wide.s32 	%rd3, %r21, 4;
	add.s64 	%rd4, %rd1, %rd3;
	st.global.f32 	[%rd4], %f1;
	add.s32 	%r23, %r23, %r5;
	add.s32 	%r24, %r24, %r6;
	max.s32 	%r22, %r24, %r23;
	setp.lt.s32 	%p2, %r22, %r12;
	@%p2 bra 	$L__BB0_2;
$L__BB0_3:
	ret;

}
	// .globl	_Z27convolution_2D_basic_kernelPfS_S_iii
.visible .entry _Z27convolution_2D_basic_kernelPfS_S_iii(
	.param .u64 .ptr .align 1 _Z27convolution_2D_basic_kernelPfS_S_iii_param_0,
	.param .u64 .ptr .align 1 _Z27convolution_2D_basic_kernelPfS_S_iii_param_1,
	.param .u64 .ptr .align 1 _Z27convolution_2D_basic_kernelPfS_S_iii_param_2,
	.param .u32 _Z27convolution_2D_basic_kernelPfS_S_iii_param_3,
	.param .u32 _Z27convolution_2D_basic_kernelPfS_S_iii_param_4,
	.param .u32 _Z27convolution_2D_basic_kernelPfS_S_iii_param_5
)
{
	.reg .pred 	%p<88>;
	.reg .b32 	%r<77>;
	.reg .b32 	%f<90>;
	.reg .b64 	%rd<61>;

	ld.param.u64 	%rd10, [_Z27convolution_2D_basic_kernelPfS_S_iii_param_0];
	ld.param.u64 	%rd11, [_Z27convolution_2D_basic_kernelPfS_S_iii_param_1];
	ld.param.u32 	%r32, [_Z27convolution_2D_basic_kernelPfS_S_iii_param_3];
	ld.param.u32 	%r33, [_Z27convolution_2D_basic_kernelPfS_S_iii_param_4];
	ld.param.u32 	%r34, [_Z27convolution_2D_basic_kernelPfS_S_iii_param_5];
	cvta.to.global.u64 	%rd1, %rd10;
	cvta.to.global.u64 	%rd2, %rd11;
	mov.u32 	%r35, %tid.x;
	mov.u32 	%r36, %ctaid.x;
	mov.u32 	%r37, %ntid.x;
	mad.lo.s32 	%r1, %r36, %r37, %r35;
	mov.u32 	%r38, %tid.y;
	mov.u32 	%r39, %ctaid.y;
	mov.u32 	%r40, %ntid.y;
	mad.lo.s32 	%r2, %r39, %r40, %r38;
	setp.lt.s32 	%p2, %r32, 0;
	mov.f32 	%f71, 0f00000000;
	@%p2 bra 	$L__BB1_40;
	shl.b32 	%r3, %r32, 1;
	sub.s32 	%r4, %r2, %r32;
	sub.s32 	%r5, %r1, %r32;
	max.s32 	%r6, %r3, 0;
	and.b32  	%r7, %r6, 2147483640;
	mov.f32 	%f71, 0f00000000;
	mov.b32 	%r68, 0;
	cvt.s64.s32 	%rd47, %r5;
$L__BB1_2:
	setp.lt.s32 	%p3, %r3, 7;
	add.s32 	%r43, %r68, %r4;
	setp.gt.s32 	%p4, %r43, -1;
	setp.lt.s32 	%p5, %r43, %r34;
	and.pred  	%p1, %p4, %p5;
	mad.lo.s32 	%r9, %r68, %r3, %r68;
	mul.lo.s32 	%r10, %r43, %r33;
	mov.b32 	%r75, 0;
	@%p3 bra 	$L__BB1_21;
	add.s32 	%r45, %r6, 1;
	and.b32  	%r46, %r45, 2147483640;
	neg.s32 	%r73, %r46;
	add.s32 	%r70, %r5, %r10;
	mul.wide.u32 	%rd12, %r9, 4;
	add.s64 	%rd13, %rd2, %rd12;
	add.s64 	%rd60, %rd13, 16;
	mov.b32 	%r72, 3;
	mov.u32 	%r69, %r9;
	mov.u32 	%r71, %r5;
$L__BB1_4:
	.pragma "nounroll";
	setp.gt.s32 	%p6, %r71, -1;
	setp.lt.s32 	%p7, %r71, %r33;
	and.pred  	%p8, %p6, %p7;
	and.pred  	%p9, %p1, %p8;
	not.pred 	%p10, %p9;
	@%p10 bra 	$L__BB1_6;
	mul.wide.u32 	%rd14, %r69, 4;
	add.s64 	%rd15, %rd2, %rd14;
	ld.global.f32 	%f39, [%rd15];
	mul.wide.s32 	%rd16, %r70, 4;
	add.s64 	%rd17, %rd1, %rd16;
	ld.global.f32 	%f40, [%rd17];
	fma.rn.f32 	%f71, %f39, %f40, %f71;
$L__BB1_6:
	add.s32 	%r47, %r71, 1;
	setp.gt.s32 	%p11, %r47, -1;
	setp.lt.s32 	%p12, %r47, %r33;
	and.pred  	%p13, %p11, %p12;
	and.pred  	%p14, %p1, %p13;
	cvt.s64.s32 	%rd18, %r5;
	add.s32 	%r48, %r72, -3;
	cvt.s64.s32 	%rd19, %r48;
	cvt.s64.s32 	%rd20, %r10;
	add.s64 	%rd21, %rd19, %rd18;
	add.s64 	%rd22, %rd21, %rd20;
	shl.b64 	%rd23, %rd22, 2;
	add.s64 	%rd5, %rd1, %rd23;
	not.pred 	%p15, %p14;
	@%p15 bra 	$L__BB1_8;
	ld.global.f32 	%f41, [%rd60+-12];
	ld.global.f32 	%f42, [%rd5+4];
	fma.rn.f32 	%f71, %f41, %f42, %f71;
$L__BB1_8:
	add.s32 	%r49, %r71, 2;
	setp.gt.s32 	%p16, %r49, -1;
	setp.lt.s32 	%p17, %r49, %r33;
	and.pred  	%p18, %p16, %p17;
	and.pred  	%p19, %p1, %p18;
	not.pred 	%p20, %p19;
	@%p20 bra 	$L__BB1_10;
	ld.global.f32 	%f43, [%rd60+-8];
	ld.global.f32 	%f44, [%rd5+8];
	fma.rn.f32 	%f71, %f43, %f44, %f71;
$L__BB1_10:
	add.s32 	%r50, %r71, 3;
	setp.gt.s32 	%p21, %r50, -1;
	setp.lt.s32 	%p22, %r50, %r33;
	and.pred  	%p23, %p21, %p22;
	and.pred  	%p24, %p1, %p23;
	not.pred 	%p25, %p24;
	@%p25 bra 	$L__BB1_12;
	ld.global.f32 	%f45, [%rd60+-4];
	ld.global.f32 	%f46, [%rd5+12];
	fma.rn.f32 	%f71, %f45, %f46, %f71;
$L__BB1_12:
	add.s32 	%r51, %r71, 4;
	setp.gt.s32 	%p26, %r51, -1;
	setp.lt.s32 	%p27, %r51, %r33;
	and.pred  	%p28, %p26, %p27;
	and.pred  	%p29, %p1, %p28;
	not.pred 	%p30, %p29;
	@%p30 bra 	$L__BB1_14;
	ld.global.f32 	%f47, [%rd60];
	ld.global.f32 	%f48, [%rd5+16];
	fma.rn.f32 	%f71, %f47, %f48, %f71;
$L__BB1_14:
	add.s32 	%r52, %r71, 5;
	setp.gt.s32 	%p31, %r52, -1;
	setp.lt.s32 	%p32, %r52, %r33;
	and.pred  	%p33, %p31, %p32;
	and.pred  	%p34, %p1, %p33;
	not.pred 	%p35, %p34;
	@%p35 bra 	$L__BB1_16;
	ld.global.f32 	%f49, [%rd60+4];
	ld.global.f32 	%f50, [%rd5+20];
	fma.rn.f32 	%f71, %f49, %f50, %f71;
$L__BB1_16:
	add.s32 	%r53, %r71, 6;
	setp.gt.s32 	%p36, %r53, -1;
	setp.lt.s32 	%p37, %r53, %r33;
	and.pred  	%p38, %p36, %p37;
	and.pred  	%p39, %p1, %p38;
	not.pred 	%p40, %p39;
	@%p40 bra 	$L__BB1_18;
	ld.global.f32 	%f51, [%rd60+8];
	ld.global.f32 	%f52, [%rd5+24];
	fma.rn.f32 	%f71, %f51, %f52, %f71;
$L__BB1_18:
	add.s32 	%r54, %r71, 7;
	setp.gt.s32 	%p41, %r54, -1;
	setp.lt.s32 	%p42, %r54, %r33;
	and.pred  	%p43, %p41, %p42;
	and.pred  	%p44, %p1, %p43;
	not.pred 	%p45, %p44;
	@%p45 bra 	$L__BB1_20;
	ld.global.f32 	%f53, [%rd60+12];
	ld.global.f32 	%f54, [%rd5+28];
	fma.rn.f32 	%f71, %f53, %f54, %f71;
$L__BB1_20:
	add.s32 	%r73, %r73, 8;
	add.s32 	%r72, %r72, 8;
	add.s32 	%r71, %r71, 8;
	add.s32 	%r70, %r70, 8;
	add.s64 	%rd60, %rd60, 32;
	add.s32 	%r69, %r69, 8;
	setp.ne.s32 	%p46, %r73, 0;
	mov.u32 	%r75, %r7;
	@%p46 bra 	$L__BB1_4;
$L__BB1_21:
	and.b32  	%r55, %r6, 6;
	setp.lt.u32 	%p47, %r55, 3;
	@%p47 bra 	$L__BB1_31;
	add.s32 	%r24, %r75, %r5;
	setp.gt.s32 	%p48, %r24, -1;
	setp.lt.s32 	%p49, %r24, %r33;
	and.pred  	%p50, %p48, %p49;
	and.pred  	%p52, %p1, %p50;
	not.pred 	%p53, %p52;
	@%p53 bra 	$L__BB1_24;
	add.s32 	%r56, %r75, %r9;
	mul.wide.u32 	%rd24, %r56, 4;
	add.s64 	%rd25, %rd2, %rd24;
	ld.global.f32 	%f55, [%rd25];
	add.s32 	%r57, %r24, %r10;
	mul.wide.s32 	%rd26, %r57, 4;
	add.s64 	%rd27, %rd1, %rd26;
	ld.global.f32 	%f56, [%rd27];
	fma.rn.f32 	%f71, %f55, %f56, %f71;
$L__BB1_24:
	add.s32 	%r58, %r24, 1;
	setp.gt.s32 	%p54, %r58, -1;
	setp.lt.s32 	%p55, %r58, %r33;
	and.pred  	%p56, %p54, %p55;
	and.pred  	%p57, %p1, %p56;
	cvt.u64.u32 	%rd28, %r9;
	cvt.u64.u32 	%rd29, %r75;
	add.s64 	%rd30, %rd29, %rd28;
	shl.b64 	%rd31, %rd30, 2;
	add.s64 	%rd7, %rd2, %rd31;
	cvt.s64.s32 	%rd33, %r10;
	add.s64 	%rd34, %rd29, %rd47;
	add.s64 	%rd35, %rd34, %rd33;
	shl.b64 	%rd36, %rd35, 2;
	add.s64 	%rd8, %rd1, %rd36;
	not.pred 	%p58, %p57;
	@%p58 bra 	$L__BB1_26;
	ld.global.f32 	%f57, [%rd7+4];
	ld.global.f32 	%f58, [%rd8+4];
	fma.rn.f32 	%f71, %f57, %f58, %f71;
$L__BB1_26:
	add.s32 	%r59, %r24, 2;
	setp.gt.s32 	%p59, %r59, -1;
	setp.lt.s32 	%p60, %r59, %r33;
	and.pred  	%p61, %p59, %p60;
	and.pred  	%p62, %p1, %p61;
	not.pred 	%p63, %p62;
	@%p63 bra 	$L__BB1_28;
	ld.global.f32 	%f59, [%rd7+8];
	ld.global.f32 	%f60, [%rd8+8];
	fma.rn.f32 	%f71, %f59, %f60, %f71;
$L__BB1_28:
	add.s32 	%r60, %r24, 3;
	setp.gt.s32 	%p64, %r60, -1;
	setp.lt.s32 	%p65, %r60, %r33;
	and.pred  	%p66, %p64, %p65;
	and.pred  	%p67, %p1, %p66;
	not.pred 	%p68, %p67;
	@%p68 bra 	$L__BB1_30;
	ld.global.f32 	%f61, [%rd7+12];
	ld.global.f32 	%f62, [%rd8+12];
	fma.rn.f32 	%f71, %f61, %f62, %f71;
$L__BB1_30:
	add.s32 	%r75, %r75, 4;
$L__BB1_31:
	and.b32  	%r61, %r6, 2;
	setp.eq.s32 	%p69, %r61, 0;
	@%p69 bra 	$L__BB1_37;
	add.s32 	%r27, %r75, %r5;
	setp.gt.s32 	%p70, %r27, -1;
	setp.lt.s32 	%p71, %r27, %r33;
	and.pred  	%p72, %p70, %p71;
	and.pred  	%p74, %p1, %p72;
	not.pred 	%p75, %p74;
	@%p75 bra 	$L__BB1_34;
	add.s32 	%r62, %r75, %r9;
	mul.wide.u32 	%rd37, %r62, 4;
	add.s64 	%rd38, %rd2, %rd37;
	ld.global.f32 	%f63, [%rd38];
	add.s32 	%r63, %r27, %r10;
	mul.wide.s32 	%rd39, %r63, 4;
	add.s64 	%rd40, %rd1, %rd39;
	ld.global.f32 	%f64, [%rd40];
	fma.rn.f32 	%f71, %f63, %f64, %f71;
$L__BB1_34:
	add.s32 	%r64, %r27, 1;
	setp.gt.s32 	%p76, %r64, -1;
	setp.lt.s32 	%p77, %r64, %r33;
	and.pred  	%p78, %p76, %p77;
	and.pred  	%p79, %p1, %p78;
	not.pred 	%p80, %p79;
	@%p80 bra 	$L__BB1_36;
	cvt.u64.u32 	%rd41, %r9;
	cvt.s64.s32 	%rd42, %r75;
	add.s64 	%rd43, %rd42, %rd41;
	shl.b64 	%rd44, %rd43, 2;
	add.s64 	%rd45, %rd2, %rd44;
	ld.global.f32 	%f65, [%rd45+4];
	cvt.s64.s32 	%rd46, %r10;
	add.s64 	%rd48, %rd42, %rd47;
	add.s64 	%rd49, %rd48, %rd46;
	shl.b64 	%rd50, %rd49, 2;
	add.s64 	%rd51, %rd1, %rd50;
	ld.global.f32 	%f66, [%rd51+4];
	fma.rn.f32 	%f71, %f65, %f66, %f71;
$L__BB1_36:
	add.s32 	%r75, %r75, 2;
$L__BB1_37:
	add.s32 	%r30, %r75, %r5;
	setp.gt.s32 	%p81, %r30, -1;
	setp.lt.s32 	%p82, %r30, %r33;
	and.pred  	%p83, %p81, %p82;
	and.pred  	%p85, %p1, %p83;
	not.pred 	%p86, %p85;
	@%p86 bra 	$L__BB1_39;
	add.s32 	%r65, %r75, %r9;
	mul.wide.u32 	%rd52, %r65, 4;
	add.s64 	%rd53, %rd2, %rd52;
	ld.global.f32 	%f67, [%rd53];
	add.s32 	%r66, %r30, %r10;
	mul.wide.s32 	%rd54, %r66, 4;
	add.s64 	%rd55, %rd1, %rd54;
	ld.global.f32 	%f68, [%rd55];
	fma.rn.f32 	%f71, %f67, %f68, %f71;
$L__BB1_39:
	add.s32 	%r31, %r68, 1;
	setp.ne.s32 	%p87, %r68, %r6;
	mov.u32 	%r68, %r31;
	@%p87 bra 	$L__BB1_2;
$L__BB1_40:
	ld.param.u64 	%rd59, [_Z27convolution_2D_basic_kernelPfS_S_iii_param_2];
	cvta.to.global.u64 	%rd56, %rd59;
	mad.lo.s32 	%r67, %r33, %r2, %r1;
	mul.wide.s32 	%rd57, %r67, 4;
	add.s64 	%rd58, %rd56, %rd57;
	st.global.f32 	[%rd58], %f71;
	ret;

}


// ===== COMPILED SASS (sm_100) =====

	.target	sm_100

	.elftype	@"ET_EXEC"


//--------------------- .note.nv.tkinfo           --------------------------
	.section	.note.nv.tkinfo,"",@"SHT_NOTE"
	.sectionflags	@"SHF_NOTE_NV_TKINFO"
	.tkinfo
        /*0018*/ 	.word	0x00000002
        /*0030*/ 	.string	""
        /*0030*/ 	.string	"ptxas"
        /*0030*/ 	.string	"Cuda compilation tools, release 13.0, V13.0.88"
        /*0030*/ 	.string	"Build cuda_13.0.r13.0/compiler.36424714_0"
        /*0030*/ 	.string	"-arch sm_100 -m 64 "



//--------------------- .note.nv.cuinfo           --------------------------
	.section	.note.nv.cuinfo,"",@"SHT_NOTE"
	.sectionflags	@"SHF_NOTE_NV_CUINFO"
        /*0018*/ 	.short	0x0002
        /*001a*/ 	.short	0x0064
        /*001c*/ 	.short	0x0082
	.zero		2


//--------------------- .nv.info                  --------------------------
	.section	.nv.info,"",@"SHT_CUDA_INFO"
	.align	4


	//----- nvinfo : EIATTR_REGCOUNT
	.align		4
        /*0000*/ 	.byte	0x04, 0x2f
        /*0002*/ 	.short	(.L_1 - .L_0)
	.align		4
.L_0:
        /*0004*/ 	.word	index@(_Z8initDataPfif)
        /*0008*/ 	.word	0x0000000e


	//----- nvinfo : EIATTR_FRAME_SIZE
	.align		4
.L_1:
        /*000c*/ 	.byte	0x04, 0x11
        /*000e*/ 	.short	(.L_3 - .L_2)
	.align		4
.L_2:
        /*0010*/ 	.word	index@(_Z8initDataPfif)
        /*0014*/ 	.word	0x00000000


	//----- nvinfo : EIATTR_REGCOUNT
	.align		4
.L_3:
        /*0018*/ 	.byte	0x04, 0x2f
        /*001a*/ 	.short	(.L_5 - .L_4)
	.align		4
.L_4:
        /*001c*/ 	.word	index@(_Z27convolution_2D_basic_kernelPfS_S_iii)
        /*0020*/ 	.word	0x0000001e


	//----- nvinfo : EIATTR_FRAME_SIZE
	.align		4
.L_5:
        /*0024*/ 	.byte	0x04, 0x11
        /*0026*/ 	.short	(.L_7 - .L_6)
	.align		4
.L_6:
        /*0028*/ 	.word	index@(_Z27convolution_2D_basic_kernelPfS_S_iii)
        /*002c*/ 	.word	0x00000000


	//----- nvinfo : EIATTR_MIN_STACK_SIZE
	.align		4
.L_7:
        /*0030*/ 	.byte	0x04, 0x12
        /*0032*/ 	.short	(.L_9 - .L_8)
	.align		4
.L_8:
        /*0034*/ 	.word	index@(_Z27convolution_2D_basic_kernelPfS_S_iii)
        /*0038*/ 	.word	0x00000000


	//----- nvinfo : EIATTR_MIN_STACK_SIZE
	.align		4
.L_9:
        /*003c*/ 	.byte	0x04, 0x12
        /*003e*/ 	.short	(.L_11 - .L_10)
	.align		4
.L_10:
        /*0040*/ 	.word	index@(_Z8initDataPfif)
        /*0044*/ 	.word	0x00000000
.L_11:


//--------------------- .nv.compat                --------------------------
	.section	.nv.compat,"",@"SHT_CUDA_COMPAT_INFO"
	.align	4
        /*0000*/ 	.byte	0x02, 0x09, 0x00, 0x00, 0x02, 0x02, 0x01, 0x00, 0x02, 0x05, 0x05, 0x00, 0x03, 0x07, 0x01, 0x01
        /*0010*/ 	.byte	0x02, 0x03, 0x00, 0x00, 0x02, 0x06, 0x01, 0x00, 0x04, 0x0b, 0x08, 0x00, 0x09, 0x00, 0x00, 0x00
        /*0020*/ 	.byte	0x00, 0x00, 0x00, 0x00


//--------------------- .nv.info._Z27convolution_2D_basic_kernelPfS_S_iii --------------------------
	.section	.nv.info._Z27convolution_2D_basic_kernelPfS_S_iii,"",@"SHT_CUDA_INFO"
	.sectionflags	@""
	.align	4


	//----- nvinfo : EIATTR_CUDA_API_VERSION
	.align		4
        /*0000*/ 	.byte	0x04, 0x37
        /*0002*/ 	.short	(.L_13 - .L_12)
.L_12:
        /*0004*/ 	.word	0x00000082


	//----- nvinfo : EIATTR_KPARAM_INFO
	.align		4
.L_13:
        /*0008*/ 	.byte	0x04, 0x17
        /*000a*/ 	.short	(.L_15 - .L_14)
.L_14:
        /*000c*/ 	.word	0x00000000
        /*0010*/ 	.short	0x0005
        /*0012*/ 	.short	0x0020
        /*0014*/ 	.byte	0x00, 0xf0, 0x11, 0x00


	//----- nvinfo : EIATTR_KPARAM_INFO
	.align		4
.L_15:
        /*0018*/ 	.byte	0x04, 0x17
        /*001a*/ 	.short	(.L_17 - .L_16)
.L_16:
        /*001c*/ 	.word	0x00000000
        /*0020*/ 	.short	0x0004
        /*0022*/ 	.short	0x001c
        /*0024*/ 	.byte	0x00, 0xf0, 0x11, 0x00


	//----- nvinfo : EIATTR_KPARAM_INFO
	.align		4
.L_17:
        /*0028*/ 	.byte	0x04, 0x17
        /*002a*/ 	.short	(.L_19 - .L_18)
.L_18:
        /*002c*/ 	.word	0x00000000
        /*0030*/ 	.short	0x0003
        /*0032*/ 	.short	0x0018
        /*0034*/ 	.byte	0x00, 0xf0, 0x11, 0x00


	//----- nvinfo : EIATTR_KPARAM_INFO
	.align		4
.L_19:
        /*0038*/ 	.byte	0x04, 0x17
        /*003a*/ 	.short	(.L_21 - .L_20)
.L_20:
        /*003c*/ 	.word	0x00000000
        /*0040*/ 	.short	0x0002
        /*0042*/ 	.short	0x0010
        /*0044*/ 	.byte	0x00, 0xf5, 0x21, 0x00


	//----- nvinfo : EIATTR_KPARAM_INFO
	.align		4
.L_21:
        /*0048*/ 	.byte	0x04, 0x17
        /*004a*/ 	.short	(.L_23 - .L_22)
.L_22:
        /*004c*/ 	.word	0x00000000
        /*0050*/ 	.short	0x0001
        /*0052*/ 	.short	0x0008
        /*0054*/ 	.byte	0x00, 0xf5, 0x21, 0x00


	//----- nvinfo : EIATTR_KPARAM_INFO
	.align		4
.L_23:
        /*0058*/ 	.byte	0x04, 0x17
        /*005a*/ 	.short	(.L_25 - .L_24)
.L_24:
        /*005c*/ 	.word	0x00000000
        /*0060*/ 	.short	0x0000
        /*0062*/ 	.short	0x0000
        /*0064*/ 	.byte	0x00, 0xf5, 0x21, 0x00


	//----- nvinfo : EIATTR_SPARSE_MMA_MASK
	.align		4
.L_25:
        /*0068*/ 	.byte	0x03, 0x50
        /*006a*/ 	.short	0x0000


	//----- nvinfo : EIATTR_MAXREG_COUNT
	.align		4
        /*006c*/ 	.byte	0x03, 0x1b
        /*006e*/ 	.short	0x00ff


	//----- nvinfo : EIATTR_MERCURY_ISA_VERSION
	.align		4
        /*0070*/ 	.byte	0x03, 0x5f
        /*0072*/ 	.short	0x0101


	//----- nvinfo : EIATTR_VRC_CTA_INIT_COUNT
	.align		4
        /*0074*/ 	.byte	0x02, 0x4a
	.zero		1
	.zero		1


	//----- nvinfo : EIATTR_EXIT_INSTR_OFFSETS
	.align		4
        /*0078*/ 	.byte	0x04, 0x1c
        /*007a*/ 	.short	(.L_27 - .L_26)


	//   ....[0]....
.L_26:
        /*007c*/ 	.word	0x00000ed0


	//----- nvinfo : EIATTR_CRS_STACK_SIZE
	.align		4
.L_27:
        /*0080*/ 	.byte	0x04, 0x1e
        /*0082*/ 	.short	(.L_29 - .L_28)
.L_28:
        /*0084*/ 	.word	0x00000000


	//----- nvinfo : EIATTR_CBANK_PARAM_SIZE
	.align		4
.L_29:
        /*0088*/ 	.byte	0x03, 0x19
        /*008a*/ 	.short	0x0024


	//----- nvinfo : EIATTR_PARAM_CBANK
	.align		4
        /*008c*/ 	.byte	0x04, 0x0a
        /*008e*/ 	.short	(.L_31 - .L_30)
	.align		4
.L_30:
        /*0090*/ 	.word	index@(.nv.constant0._Z27convolution_2D_basic_kernelPfS_S_iii)
        /*0094*/ 	.short	0x0380
        /*0096*/ 	.short	0x0024


	//----- nvinfo : EIATTR_SW_WAR
	.align		4
.L_31:
        /*0098*/ 	.byte	0x04, 0x36
        /*009a*/ 	.short	(.L_33 - .L_32)
.L_32:
        /*009c*/ 	.word	0x00000008
.L_33:


//--------------------- .nv.info._Z8initDataPfif  --------------------------
	.section	.nv.info._Z8initDataPfif,"",@"SHT_CUDA_INFO"
	.sectionflags	@""
	.align	4


	//----- nvinfo : EIATTR_CUDA_API_VERSION
	.align		4
        /*0000*/ 	.byte	0x04, 0x37
        /*0002*/ 	.short	(.L_35 - .L_34)
.L_34:
        /*0004*/ 	.word	0x00000082


	//----- nvinfo : EIATTR_KPARAM_INFO
	.align		4
.L_35:
        /*0008*/ 	.byte	0x04, 0x17
        /*000a*/ 	.short	(.L_37 - .L_36)
.L_36:
        /*000c*/ 	.word	0x00000000
        /*0010*/ 	.short	0x0002
        /*0012*/ 	.short	0x000c
        /*0014*/ 	.byte	0x00, 0xf0, 0x11, 0x00


	//----- nvinfo : EIATTR_KPARAM_INFO
	.align		4
.L_37:
        /*0018*/ 	.byte	0x04, 0x17
        /*001a*/ 	.short	(.L_39 - .L_38)
.L_38:
        /*001c*/ 	.word	0x00000000
        /*0020*/ 	.short	0x0001
        /*0022*/ 	.short	0x0008
        /*0024*/ 	.byte	0x00, 0xf0, 0x11, 0x00


	//----- nvinfo : EIATTR_KPARAM_INFO
	.align		4
.L_39:
        /*0028*/ 	.byte	0x04, 0x17
        /*002a*/ 	.short	(.L_41 - .L_40)
.L_40:
        /*002c*/ 	.word	0x00000000
        /*0030*/ 	.short	0x0000
        /*0032*/ 	.short	0x0000
        /*0034*/ 	.byte	0x00, 0xf5, 0x21, 0x00


	//----- nvinfo : EIATTR_SPARSE_MMA_MASK
	.align		4
.L_41:
        /*0038*/ 	.byte	0x03, 0x50
        /*003a*/ 	.short	0x0000


	//----- nvinfo : EIATTR_MAXREG_COUNT
	.align		4
        /*003c*/ 	.byte	0x03, 0x1b
        /*003e*/ 	.short	0x00ff


	//----- nvinfo : EIATTR_MERCURY_ISA_VERSION
	.align		4
        /*0040*/ 	.byte	0x03, 0x5f
        /*0042*/ 	.short	0x0101


	//----- nvinfo : EIATTR_VRC_CTA_INIT_COUNT
	.align		4
        /*0044*/ 	.byte	0x02, 0x4a
	.zero		1
	.zero		1


	//----- nvinfo : EIATTR_EXIT_INSTR_OFFSETS
	.align		4
        /*0048*/ 	.byte	0x04, 0x1c
        /*004a*/ 	.short	(.L_43 - .L_42)


	//   ....[0]....
.L_42:
        /*004c*/ 	.word	0x000000c0


	//   ....[1]....
        /*0050*/ 	.word	0x000001d0


	//----- nvinfo : EIATTR_CRS_STACK_SIZE
	.align		4
.L_43:
        /*0054*/ 	.byte	0x04, 0x1e
        /*0056*/ 	.short	(.L_45 - .L_44)
.L_44:
        /*0058*/ 	.word	0x00000000


	//----- nvinfo : EIATTR_CBANK_PARAM_SIZE
	.align		4
.L_45:
        /*005c*/ 	.byte	0x03, 0x19
        /*005e*/ 	.short	0x0010


	//----- nvinfo : EIATTR_PARAM_CBANK
	.align		4
        /*0060*/ 	.byte	0x04, 0x0a
        /*0062*/ 	.short	(.L_47 - .L_46)
	.align		4
.L_46:
        /*0064*/ 	.word	index@(.nv.constant0._Z8initDataPfif)
        /*0068*/ 	.short	0x0380
        /*006a*/ 	.short	0x0010


	//----- nvinfo : EIATTR_SW_WAR
	.align		4
.L_47:
        /*006c*/ 	.byte	0x04, 0x36
        /*006e*/ 	.short	(.L_49 - .L_48)
.L_48:
        /*0070*/ 	.word	0x00000008
.L_49:


//--------------------- .nv.callgraph             --------------------------
	.section	.nv.callgraph,"",@"SHT_CUDA_CALLGRAPH"
	.align	4
	.sectionentsize	8
	.align		4
        /*0000*/ 	.word	0x00000000
	.align		4
        /*0004*/ 	.word	0xffffffff
	.align		4
        /*0008*/ 	.word	0x00000000
	.align		4
        /*000c*/ 	.word	0xfffffffe
	.align		4
        /*0010*/ 	.word	0x00000000
	.align		4
        /*0014*/ 	.word	0xfffffffd
	.align		4
        /*0018*/ 	.word	0x00000000
	.align		4
        /*001c*/ 	.word	0xfffffffc


//--------------------- .text._Z27convolution_2D_basic_kernelPfS_S_iii --------------------------
	.section	.text._Z27convolution_2D_basic_kernelPfS_S_iii,"ax",@progbits
	.align	128
        .global         _Z27convolution_2D_basic_kernelPfS_S_iii
        .type           _Z27convolution_2D_basic_kernelPfS_S_iii,@function
        .size           _Z27convolution_2D_basic_kernelPfS_S_iii,(.L_x_11 - _Z27convolution_2D_basic_kernelPfS_S_iii)
        .other          _Z27convolution_2D_basic_kernelPfS_S_iii,@"STO_CUDA_ENTRY STV_DEFAULT"
_Z27convolution_2D_basic_kernelPfS_S_iii:
.text._Z27convolution_2D_basic_kernelPfS_S_iii:
[----:B------:R-:W-:Y:S01]  /*0000*/  LDC R1, c[0x0][0x37c] ;  /* 0x0000df00ff017b82 */ /* 0x000fe20000000800 */
[----:B------:R-:W0:Y:S01]  /*0010*/  S2R R0, SR_TID.X ;  /* 0x0000000000007919 */ /* 0x000e220000002100 */
[----:B------:R-:W1:Y:S06]  /*0020*/  LDCU UR6, c[0x0][0x398] ;  /* 0x00007300ff0677ac */ /* 0x000e6c0008000800 */
[----:B------:R-:W0:Y:S01]  /*0030*/  LDC R3, c[0x0][0x360] ;  /* 0x0000d800ff037b82 */ /* 0x000e220000000800 */
[----:B------:R-:W-:Y:S01]  /*0040*/  IMAD.MOV.U32 R8, RZ, RZ, RZ ;  /* 0x000000ffff087224 */ /* 0x000fe200078e00ff */
[----:B------:R-:W2:Y:S01]  /*0050*/  S2R R9, SR_TID.Y ;  /* 0x0000000000097919 */ /* 0x000ea20000002200 */
[----:B------:R-:W3:Y:S05]  /*0060*/  LDCU.64 UR14, c[0x0][0x358] ;  /* 0x00006b00ff0e77ac */ /* 0x000eea0008000a00 */
[----:B------:R-:W0:Y:S08]  /*0070*/  S2UR UR4, SR_CTAID.X ;  /* 0x00000000000479c3 */ /* 0x000e300000002500 */
[----:B------:R-:W2:Y:S01]  /*0080*/  S2UR UR5, SR_CTAID.Y ;  /* 0x00000000000579c3 */ /* 0x000ea20000002600 */
[----:B-1----:R-:W-:-:S07]  /*0090*/  UISETP.GE.AND UP0, UPT, UR6, URZ, UPT ;  /* 0x000000ff0600728c */ /* 0x002fce000bf06270 */
[----:B------:R-:W2:Y:S01]  /*00a0*/  LDC R2, c[0x0][0x364] ;  /* 0x0000d900ff027b82 */ /* 0x000ea20000000800 */
[----:B0-----:R-:W-:Y:S02]  /*00b0*/  IMAD R0, R3, UR4, R0 ;  /* 0x0000000403007c24 */ /* 0x001fe4000f8e0200 */
[----:B--2---:R-:W-:Y:S01]  /*00c0*/  IMAD R9, R2, UR5, R9 ;  /* 0x0000000502097c24 */ /* 0x004fe2000f8e0209 */
[----:B---3--:R-:W-:Y:S06]  /*00d0*/  BRA.U !UP0, `(.L_x_0) ;  /* 0x0000000d08687547 */ /* 0x008fec000b800000 */
[----:B------:R-:W-:Y:S02]  /*00e0*/  USHF.L.U32 UR9, UR6, 0x1, URZ ;  /* 0x0000000106097899 */ /* 0x000fe400080006ff */
[----:B------:R-:W-:Y:S01]  /*00f0*/  VIADD R10, R0, -UR6 ;  /* 0x80000006000a7c36 */ /* 0x000fe20008000000 */
[----:B------:R-:W-:Y:S01]  /*0100*/  UMOV UR4, URZ ;  /* 0x000000ff00047c82 */ /* 0x000fe20008000000 */
[----:B------:R-:W-:Y:S01]  /*0110*/  VIADD R12, R9, -UR6 ;  /* 0x80000006090c7c36 */ /* 0x000fe20008000000 */
[----:B------:R-:W-:Y:S01]  /*0120*/  UISETP.LT.AND UP0, UPT, URZ, UR9, UPT ;  /* 0x00000009ff00728c */ /* 0x000fe2000bf01270 */
[----:B------:R-:W-:Y:S01]  /*0130*/  IMAD.MOV.U32 R8, RZ, RZ, RZ ;  /* 0x000000ffff087224 */ /* 0x000fe200078e00ff */
[----:B------:R-:W-:Y:S02]  /*0140*/  SHF.R.S32.HI R11, RZ, 0x1f, R10 ;  /* 0x0000001fff0b7819 */ /* 0x000fe4000001140a */
[----:B------:R-:W-:-:S04]  /*0150*/  USEL UR10, URZ, UR9, !UP0 ;  /* 0x00000009ff0a7287 */ /* 0x000fc8000c000000 */
[----:B------:R-:W-:-:S12]  /*0160*/  ULOP3.LUT UR11, UR10, 0x7ffffff8, URZ, 0xc0, !UPT ;  /* 0x7ffffff80a0b7892 */ /* 0x000fd8000f8ec0ff */
.L_x_7:
[----:B------:R-:W0:Y:S01]  /*0170*/  LDCU UR7, c[0x0][0x3a0] ;  /* 0x00007400ff0777ac */ /* 0x000e220008000800 */
[----:B------:R-:W-:Y:S02]  /*0180*/  VIADD R13, R12, UR4 ;  /* 0x000000040c0d7c36 */ /* 0x000fe40008000000 */
[----:B------:R-:W-:Y:S01]  /*0190*/  IMAD.MOV.U32 R17, RZ, RZ, RZ ;  /* 0x000000ffff117224 */ /* 0x000fe200078e00ff */
[----:B------:R-:W1:Y:S01]  /*01a0*/  LDCU UR6, c[0x0][0x39c] ;  /* 0x00007380ff0677ac */ /* 0x000e620008000800 */
[----:B------:R-:W-:Y:S01]  /*01b0*/  UISETP.GE.AND UP1, UPT, UR9, 0x7, UPT ;  /* 0x000000070900788c */ /* 0x000fe2000bf26270 */
[----:B------:R-:W-:Y:S01]  /*01c0*/  UMOV UR5, UR4 ;  /* 0x0000000400057c82 */ /* 0x000fe20008000000 */
[----:B------:R-:W-:Y:S02]  /*01d0*/  UIMAD UR18, UR9, UR4, UR4 ;  /* 0x00000004091272a4 */ /* 0x000fe4000f8e0204 */
[----:B------:R-:W-:Y:S02]  /*01e0*/  UIADD3 UR4, UPT, UPT, UR4, 0x1, URZ ;  /* 0x0000000104047890 */ /* 0x000fe4000fffe0ff */
[----:B------:R-:W-:Y:S01]  /*01f0*/  UISETP.NE.AND UP0, UPT, UR5, UR10, UPT ;  /* 0x0000000a0500728c */ /* 0x000fe2000bf05270 */
[----:B0-----:R-:W-:-:S04]  /*0200*/  ISETP.GE.AND P0, PT, R13, UR7, PT ;  /* 0x000000070d007c0c */ /* 0x001fc8000bf06270 */
[C---:B------:R-:W-:Y:S01]  /*0210*/  ISETP.GT.AND P0, PT, R13.reuse, -0x1, !P0 ;  /* 0xffffffff0d00780c */ /* 0x040fe20004704270 */
[----:B-1----:R-:W-:Y:S01]  /*0220*/  IMAD R13, R13, UR6, RZ ;  /* 0x000000060d0d7c24 */ /* 0x002fe2000f8e02ff */
[----:B------:R-:W-:Y:S11]  /*0230*/  BRA.U !UP1, `(.L_x_1) ;  /* 0x00000005097c7547 */ /* 0x000ff6000b800000 */
[----:B------:R-:W0:Y:S01]  /*0240*/  LDCU.64 UR6, c[0x0][0x388] ;  /* 0x00007100ff0677ac */ /* 0x000e220008000a00 */
[----:B------:R-:W-:Y:S02]  /*0250*/  IMAD.IADD R15, R10, 0x1, R13 ;  /* 0x000000010a0f7824 */ /* 0x000fe400078e020d */
[----:B------:R-:W-:Y:S01]  /*0260*/  IMAD.U32 R17, RZ, RZ, UR18 ;  /* 0x00000012ff117e24 */ /* 0x000fe2000f8e00ff */
[----:B------:R-:W-:Y:S01]  /*0270*/  UIADD3 UR5, UPT, UPT, UR10, 0x1, URZ ;  /* 0x000000010a057890 */ /* 0x000fe2000fffe0ff */
[----:B------:R-:W-:Y:S01]  /*0280*/  IMAD.MOV.U32 R14, RZ, RZ, R10 ;  /* 0x000000ffff0e7224 */ /* 0x000fe200078e000a */
[----:B------:R-:W1:Y:S02]  /*0290*/  LDCU UR8, c[0x0][0x39c] ;  /* 0x00007380ff0877ac */ /* 0x000e640008000800 */
[----:B------:R-:W-:Y:S01]  /*02a0*/  ULOP3.LUT UR5, UR5, 0x7ffffff8, URZ, 0xc0, !UPT ;  /* 0x7ffffff805057892 */ /* 0x000fe2000f8ec0ff */
[----:B------:R-:W2:Y:S03]  /*02b0*/  LDCU.64 UR16, c[0x0][0x380] ;  /* 0x00007000ff1077ac */ /* 0x000ea60008000a00 */
[----:B------:R-:W-:-:S02]  /*02c0*/  UIADD3 UR5, UPT, UPT, -UR5, URZ, URZ ;  /* 0x000000ff05057290 */ /* 0x000fc4000fffe1ff */
[----:B0-----:R-:W-:-:S04]  /*02d0*/  UIMAD.WIDE.U32 UR6, UR18, 0x4, UR6 ;  /* 0x00000004120678a5 */ /* 0x001fc8000f8e0006 */
[----:B------:R-:W-:-:S04]  /*02e0*/  UIADD3 UR12, UP1, UPT, UR6, 0x10, URZ ;  /* 0x00000010060c7890 */ /* 0x000fc8000ff3e0ff */
[----:B------:R-:W-:Y:S02]  /*02f0*/  UIADD3.X UR6, UPT, UPT, URZ, UR7, URZ, UP1, !UPT ;  /* 0x00000007ff067290 */ /* 0x000fe40008ffe4ff */
[----:B------:R-:W-:Y:S01]  /*0300*/  IMAD.U32 R16, RZ, RZ, UR12 ;  /* 0x0000000cff107e24 */ /* 0x000fe2000f8e00ff */
[----:B------:R-:W-:-:S03]  /*0310*/  UMOV UR7, 0x3 ;  /* 0x0000000300077882 */ /* 0x000fc60000000000 */
[----:B-12---:R-:W-:-:S07]  /*0320*/  IMAD.U32 R19, RZ, RZ, UR6 ;  /* 0x00000006ff137e24 */ /* 0x006fce000f8e00ff */
.L_x_2:
[----:B------:R-:W0:Y:S01]  /*0330*/  LDC.64 R6, c[0x0][0x388] ;  /* 0x0000e200ff067b82 */ /* 0x000e220000000a00 */
[----:B------:R-:W-:Y:S01]  /*0340*/  UMOV UR6, UR8 ;  /* 0x0000000800067c82 */ /* 0x000fe20008000000 */
[C---:B------:R-:W-:Y:S01]  /*0350*/  VIADD R18, R14.reuse, 0x1 ;  /* 0x000000010e127836 */ /* 0x040fe20000000000 */
[C---:B------:R-:W-:Y:S01]  /*0360*/  ISETP.GE.AND P3, PT, R14.reuse, UR6, PT ;  /* 0x000000060e007c0c */ /* 0x040fe2000bf66270 */
[----:B------:R-:W-:Y:S01]  /*0370*/  UIADD3 UR12, UPT, UPT, UR7, -0x3, URZ ;  /* 0xfffffffd070c7890 */ /* 0x000fe2000fffe0ff */
[----:B------:R-:W-:Y:S02]  /*0380*/  SHF.R.S32.HI R11, RZ, 0x1f, R10 ;  /* 0x0000001fff0b7819 */ /* 0x000fe4000001140a */
[----:B------:R-:W-:Y:S01]  /*0390*/  ISETP.GT.AND P3, PT, R14, -0x1, !P3 ;  /* 0xffffffff0e00780c */ /* 0x000fe20005f64270 */
[----:B------:R-:W1:Y:S01]  /*03a0*/  LDC.64 R4, c[0x0][0x380] ;  /* 0x0000e000ff047b82 */ /* 0x000e620000000a00 */
[----:B------:R-:W-:Y:S01]  /*03b0*/  ISETP.GE.AND P2, PT, R18, UR6, PT ;  /* 0x0000000612007c0c */ /* 0x000fe2000bf46270 */
[----:B------:R-:W-:Y:S01]  /*03c0*/  USHF.R.S32.HI UR13, URZ, 0x1f, UR12 ;  /* 0x0000001fff0d7899 */ /* 0x000fe2000801140c */
[----:B------:R-:W-:-:S02]  /*03d0*/  PLOP3.LUT P3, PT, P0, P3, PT, 0x80, 0x8 ;  /* 0x000000000008781c */ /* 0x000fc40000767070 */
[----:B------:R-:W-:Y:S02]  /*03e0*/  SHF.R.S32.HI R2, RZ, 0x1f, R13 ;  /* 0x0000001fff027819 */ /* 0x000fe4000001140d */
[----:B------:R-:W-:Y:S02]  /*03f0*/  IADD3 R3, P1, P4, R13, UR12, R10 ;  /* 0x0000000c0d037c10 */ /* 0x000fe4000fc3e00a */
[----:B------:R-:W-:Y:S02]  /*0400*/  ISETP.GT.AND P2, PT, R18, -0x1, !P2 ;  /* 0xffffffff1200780c */ /* 0x000fe40005744270 */
[----:B------:R-:W-:Y:S02]  /*0410*/  IADD3.X R18, PT, PT, R2, UR13, R11, P1, P4 ;  /* 0x0000000d02127c10 */ /* 0x000fe40008fe840b */
[----:B------:R-:W-:Y:S02]  /*0420*/  LEA R2, P1, R3, UR16, 0x2 ;  /* 0x0000001003027c11 */ /* 0x000fe4000f8210ff */
[----:B------:R-:W-:Y:S01]  /*0430*/  PLOP3.LUT P2, PT, P0, P2, PT, 0x80, 0x8 ;  /* 0x000000000008781c */ /* 0x000fe20000745070 */
[----:B0-----:R-:W-:Y:S01]  /*0440*/  @P3 IMAD.WIDE.U32 R6, R17, 0x4, R6 ;  /* 0x0000000411063825 */ /* 0x001fe200078e0006 */
[----:B------:R-:W-:-:S05]  /*0450*/  LEA.HI.X R3, R3, UR17, R18, 0x2, P1 ;  /* 0x0000001103037c11 */ /* 0x000fca00088f1412 */
[----:B------:R-:W2:Y:S01]  /*0460*/  @P3 LDG.E R7, desc[UR14][R6.64] ;  /* 0x0000000e06073981 */ /* 0x000ea2000c1e1900 */
[----:B-1----:R-:W-:-:S05]  /*0470*/  @P3 IMAD.WIDE R4, R15, 0x4, R4 ;  /* 0x000000040f043825 */ /* 0x002fca00078e0204 */
[----:B------:R0:W2:Y:S02]  /*0480*/  @P3 LDG.E R18, desc[UR14][R4.64] ;  /* 0x0000000e04123981 */ /* 0x0000a4000c1e1900 */
[----:B0-----:R-:W-:Y:S02]  /*0490*/  IMAD.MOV.U32 R4, RZ, RZ, R16 ;  /* 0x000000ffff047224 */ /* 0x001fe400078e0010 */
[----:B------:R-:W-:Y:S01]  /*04a0*/  IMAD.MOV.U32 R5, RZ, RZ, R19 ;  /* 0x000000ffff057224 */ /* 0x000fe200078e0013 */
[----:B------:R-:W3:Y:S04]  /*04b0*/  @P2 LDG.E R16, desc[UR14][R2.64+0x4] ;  /* 0x0000040e02102981 */ /* 0x000ee8000c1e1900 */
[----:B------:R-:W3:Y:S01]  /*04c0*/  @P2 LDG.E R19, desc[UR14][R4.64+-0xc] ;  /* 0xfffff40e04132981 */ /* 0x000ee2000c1e1900 */
[----:B------:R-:W-:-:S02]  /*04d0*/  VIADD R20, R14, 0x2 ;  /* 0x000000020e147836 */ /* 0x000fc40000000000 */
[----:B------:R-:W-:-:S03]  /*04e0*/  VIADD R21, R14, 0x3 ;  /* 0x000000030e157836 */ /* 0x000fc60000000000 */
[----:B------:R-:W-:Y:S01]  /*04f0*/  ISETP.GE.AND P1, PT, R20, UR6, PT ;  /* 0x0000000614007c0c */ /* 0x000fe2000bf26270 */
[----:B------:R-:W-:Y:S01]  /*0500*/  VIADD R22, R14, 0x4 ;  /* 0x000000040e167836 */ /* 0x000fe20000000000 */
[C---:B------:R-:W-:Y:S02]  /*0510*/  ISETP.GE.AND P6, PT, R21.reuse, UR6, PT ;  /* 0x0000000615007c0c */ /* 0x040fe4000bfc6270 */
[----:B------:R-:W-:Y:S01]  /*0520*/  ISETP.GT.AND P1, PT, R20, -0x1, !P1 ;  /* 0xffffffff1400780c */ /* 0x000fe20004f24270 */
[----:B------:R-:W-:Y:S01]  /*0530*/  VIADD R6, R14, 0x5 ;  /* 0x000000050e067836 */ /* 0x000fe20000000000 */
[----:B------:R-:W-:Y:S02]  /*0540*/  ISETP.GE.AND P5, PT, R22, UR6, PT ;  /* 0x0000000616007c0c */ /* 0x000fe4000bfa6270 */
[----:B------:R-:W-:Y:S02]  /*0550*/  ISETP.GT.AND P6, PT, R21, -0x1, !P6 ;  /* 0xffffffff1500780c */ /* 0x000fe400077c4270 */
[----:B------:R-:W-:Y:S01]  /*0560*/  PLOP3.LUT P1, PT, P0, P1, PT, 0x80, 0x8 ;  /* 0x000000000008781c */ /* 0x000fe20000723070 */
[----:B------:R-:W-:Y:S01]  /*0570*/  VIADD R20, R14, 0x6 ;  /* 0x000000060e147836 */ /* 0x000fe20000000000 */
[----:B------:R-:W-:-:S02]  /*0580*/  ISETP.GT.AND P5, PT, R22, -0x1, !P5 ;  /* 0xffffffff1600780c */ /* 0x000fc40006fa4270 */
[C---:B------:R-:W-:Y:S02]  /*0590*/  ISETP.GE.AND P4, PT, R6.reuse, UR6, PT ;  /* 0x0000000606007c0c */ /* 0x040fe4000bf86270 */
[----:B------:R-:W-:Y:S02]  /*05a0*/  PLOP3.LUT P5, PT, P0, P5, PT, 0x80, 0x8 ;  /* 0x000000000008781c */ /* 0x000fe400007ab070 */
[----:B------:R-:W-:-:S04]  /*05b0*/  ISETP.GT.AND P4, PT, R6, -0x1, !P4 ;  /* 0xffffffff0600780c */ /* 0x000fc80006784270 */
[----:B------:R-:W-:Y:S01]  /*05c0*/  PLOP3.LUT P4, PT, P0, P4, PT, 0x80, 0x8 ;  /* 0x000000000008781c */ /* 0x000fe20000789070 */
[----:B------:R-:W4:Y:S06]  /*05d0*/  @P1 LDG.E R6, desc[UR14][R2.64+0x8] ;  /* 0x0000080e02061981 */ /* 0x000f2c000c1e1900 */
[----:B------:R-:W5:Y:S06]  /*05e0*/  @P5 LDG.E R21, desc[UR14][R4.64] ;  /* 0x0000000e04155981 */ /* 0x000f6c000c1e1900 */
[----:B------:R-:W5:Y:S01]  /*05f0*/  @P4 LDG.E R23, desc[UR14][R4.64+0x4] ;  /* 0x0000040e04174981 */ /* 0x000f62000c1e1900 */
[----:B--2---:R-:W-:Y:S01]  /*0600*/  @P3 FFMA R8, R7, R18, R8 ;  /* 0x0000001207083223 */ /* 0x004fe20000000008 */
[----:B------:R-:W-:Y:S01]  /*0610*/  PLOP3.LUT P3, PT, P0, P6, PT, 0x80, 0x8 ;  /* 0x000000000008781c */ /* 0x000fe2000076d070 */
[----:B------:R-:W-:Y:S01]  /*0620*/  VIADD R18, R14, 0x7 ;  /* 0x000000070e127836 */ /* 0x000fe20000000000 */
[C---:B------:R-:W-:Y:S01]  /*0630*/  ISETP.GE.AND P6, PT, R20.reuse, UR6, PT ;  /* 0x0000000614007c0c */ /* 0x040fe2000bfc6270 */
[----:B------:R-:W4:Y:S03]  /*0640*/  @P1 LDG.E R7, desc[UR14][R4.64+-0x8] ;  /* 0xfffff80e04071981 */ /* 0x000f26000c1e1900 */
[----:B------:R-:W-:-:S02]  /*0650*/  ISETP.GT.AND P6, PT, R20, -0x1, !P6 ;  /* 0xffffffff1400780c */ /* 0x000fc400077c4270 */
[----:B------:R-:W2:Y:S02]  /*0660*/  @P4 LDG.E R20, desc[UR14][R2.64+0x14] ;  /* 0x0000140e02144981 */ /* 0x000ea4000c1e1900 */
[----:B------:R-:W-:Y:S01]  /*0670*/  PLOP3.LUT P6, PT, P0, P6, PT, 0x80, 0x8 ;  /* 0x000000000008781c */ /* 0x000fe200007cd070 */
[----:B---3--:R-:W-:Y:S01]  /*0680*/  @P2 FFMA R8, R19, R16, R8 ;  /* 0x0000001013082223 */ /* 0x008fe20000000008 */
[C---:B------:R-:W-:Y:S01]  /*0690*/  ISETP.GE.AND P2, PT, R18.reuse, UR6, PT ;  /* 0x0000000612007c0c */ /* 0x040fe2000bf46270 */
[----:B------:R-:W3:Y:S03]  /*06a0*/  @P3 LDG.E R19, desc[UR14][R4.64+-0x4] ;  /* 0xfffffc0e04133981 */ /* 0x000ee6000c1e1900 */
[----:B------:R-:W-:Y:S01]  /*06b0*/  ISETP.GT.AND P2, PT, R18, -0x1, !P2 ;  /* 0xffffffff1200780c */ /* 0x000fe20005744270 */
[----:B------:R-:W3:Y:S03]  /*06c0*/  @P3 LDG.E R16, desc[UR14][R2.64+0xc] ;  /* 0x00000c0e02103981 */ /* 0x000ee6000c1e1900 */
[----:B------:R-:W-:Y:S01]  /*06d0*/  PLOP3.LUT P2, PT, P0, P2, PT, 0x80, 0x8 ;  /* 0x000000000008781c */ /* 0x000fe20000745070 */
[----:B------:R-:W5:Y:S04]  /*06e0*/  @P5 LDG.E R18, desc[UR14][R2.64+0x10] ;  /* 0x0000100e02125981 */ /* 0x000f68000c1e1900 */
[----:B------:R-:W2:Y:S04]  /*06f0*/  @P6 LDG.E R25, desc[UR14][R4.64+0x8] ;  /* 0x0000080e04196981 */ /* 0x000ea8000c1e1900 */
[----:B------:R-:W2:Y:S04]  /*0700*/  @P6 LDG.E R22, desc[UR14][R2.64+0x18] ;  /* 0x0000180e02166981 */ /* 0x000ea8000c1e1900 */
[----:B------:R-:W2:Y:S04]  /*0710*/  @P2 LDG.E R24, desc[UR14][R2.64+0x1c] ;  /* 0x00001c0e02182981 */ /* 0x000ea8000c1e1900 */
[----:B------:R-:W2:Y:S01]  /*0720*/  @P2 LDG.E R27, desc[UR14][R4.64+0xc] ;  /* 0x00000c0e041b2981 */ /* 0x000ea2000c1e1900 */
[----:B------:R-:W-:-:S04]  /*0730*/  UIADD3 UR5, UPT, UPT, UR5, 0x8, URZ ;  /* 0x0000000805057890 */ /* 0x000fc8000fffe0ff */
[----:B------:R-:W-:Y:S01]  /*0740*/  UISETP.NE.AND UP1, UPT, UR5, URZ, UPT ;  /* 0x000000ff0500728c */ /* 0x000fe2000bf25270 */
[----:B------:R-:W-:Y:S02]  /*0750*/  VIADD R14, R14, 0x8 ;  /* 0x000000080e0e7836 */ /* 0x000fe40000000000 */
[----:B------:R-:W-:Y:S02]  /*0760*/  VIADD R17, R17, 0x8 ;  /* 0x0000000811117836 */ /* 0x000fe40000000000 */
[----:B------:R-:W-:Y:S01]  /*0770*/  VIADD R15, R15, 0x8 ;  /* 0x000000080f0f7836 */ /* 0x000fe20000000000 */
[----:B------:R-:W-:Y:S01]  /*0780*/  UIADD3 UR7, UPT, UPT, UR7, 0x8, URZ ;  /* 0x0000000807077890 */ /* 0x000fe2000fffe0ff */
[----:B----4-:R-:W-:-:S04]  /*0790*/  @P1 FFMA R8, R7, R6, R8 ;  /* 0x0000000607081223 */ /* 0x010fc80000000008 */
[----:B---3--:R-:W-:-:S04]  /*07a0*/  @P3 FFMA R8, R19, R16, R8 ;  /* 0x0000001013083223 */ /* 0x008fc80000000008 */
[----:B-----5:R-:W-:Y:S01]  /*07b0*/  @P5 FFMA R8, R21, R18, R8 ;  /* 0x0000001215085223 */ /* 0x020fe20000000008 */
[----:B------:R-:W-:-:S03]  /*07c0*/  IADD3 R16, P1, PT, R4, 0x20, RZ ;  /* 0x0000002004107810 */ /* 0x000fc60007f3e0ff */
[----:B--2---:R-:W-:-:S04]  /*07d0*/  @P4 FFMA R8, R23, R20, R8 ;  /* 0x0000001417084223 */ /* 0x004fc80000000008 */
[----:B------:R-:W-:Y:S01]  /*07e0*/  @P6 FFMA R8, R25, R22, R8 ;  /* 0x0000001619086223 */ /* 0x000fe20000000008 */
[----:B------:R-:W-:-:S03]  /*07f0*/  IMAD.X R19, RZ, RZ, R5, P1 ;  /* 0x000000ffff137224 */ /* 0x000fc600008e0605 */
[----:B------:R-:W-:Y:S01]  /*0800*/  @P2 FFMA R8, R27, R24, R8 ;  /* 0x000000181b082223 */ /* 0x000fe20000000008 */
[----:B------:R-:W-:Y:S06]  /*0810*/  BRA.U UP1, `(.L_x_2) ;  /* 0xfffffff901c47547 */ /* 0x000fec000b83ffff */
[----:B------:R-:W-:-:S07]  /*0820*/  IMAD.U32 R17, RZ, RZ, UR11 ;  /* 0x0000000bff117e24 */ /* 0x000fce000f8e00ff */
.L_x_1:
[----:B------:R-:W-:Y:S02]  /*0830*/  ULOP3.LUT UR5, UR10, 0x6, URZ, 0xc0, !UPT ;  /* 0x000000060a057892 */ /* 0x000fe4000f8ec0ff */
[----:B------:R-:W-:Y:S02]  /*0840*/  ULOP3.LUT UP2, URZ, UR10, 0x2, URZ, 0xc0, !UPT ;  /* 0x000000020aff7892 */ /* 0x000fe4000f84c0ff */
[----:B------:R-:W-:-:S09]  /*0850*/  UISETP.GE.U32.AND UP1, UPT, UR5, 0x3, UPT ;  /* 0x000000030500788c */ /* 0x000fd2000bf26070 */
[----:B------:R-:W-:Y:S05]  /*0860*/  BRA.U !UP1, `(.L_x_3) ;  /* 0x0000000109b87547 */ /* 0x000fea000b800000 */
[----:B------:R-:W-:Y:S01]  /*0870*/  IMAD.IADD R22, R10, 0x1, R17 ;  /* 0x000000010a167824 */ /* 0x000fe200078e0211 */
[----:B------:R-:W0:Y:S01]  /*0880*/  LDC.64 R4, c[0x0][0x388] ;  /* 0x0000e200ff047b82 */ /* 0x000e220000000a00 */
[----:B------:R-:W-:Y:S02]  /*0890*/  SHF.R.S32.HI R18, RZ, 0x1f, R13 ;  /* 0x0000001fff127819 */ /* 0x000fe4000001140d */
[C---:B------:R-:W-:Y:S01]  /*08a0*/  VIADD R16, R22.reuse, 0x1 ;  /* 0x0000000116107836 */ /* 0x040fe20000000000 */
[C---:B------:R-:W-:Y:S01]  /*08b0*/  ISETP.GE.AND P1, PT, R22.reuse, UR6, PT ;  /* 0x0000000616007c0c */ /* 0x040fe2000bf26270 */
[C---:B------:R-:W-:Y:S02]  /*08c0*/  VIADD R20, R22.reuse, 0x2 ;  /* 0x0000000216147836 */ /* 0x040fe40000000000 */
[C---:B------:R-:W-:Y:S01]  /*08d0*/  VIADD R21, R22.reuse, 0x3 ;  /* 0x0000000316157836 */ /* 0x040fe20000000000 */
[----:B------:R-:W1:Y:S01]  /*08e0*/  LDC.64 R2, c[0x0][0x380] ;  /* 0x0000e000ff027b82 */ /* 0x000e620000000a00 */
[----:B------:R-:W-:-:S02]  /*08f0*/  ISETP.GT.AND P1, PT, R22, -0x1, !P1 ;  /* 0xffffffff1600780c */ /* 0x000fc40004f24270 */
[C---:B------:R-:W-:Y:S02]  /*0900*/  ISETP.GE.AND P4, PT, R16.reuse, UR6, PT ;  /* 0x0000000610007c0c */ /* 0x040fe4000bf86270 */
[----:B------:R-:W-:Y:S02]  /*0910*/  PLOP3.LUT P1, PT, P0, P1, PT, 0x80, 0x8 ;  /* 0x000000000008781c */ /* 0x000fe40000723070 */
[----:B------:R-:W-:Y:S01]  /*0920*/  ISETP.GT.AND P4, PT, R16, -0x1, !P4 ;  /* 0xffffffff1000780c */ /* 0x000fe20006784270 */
[----:B------:R-:W2:Y:S01]  /*0930*/  LDC.64 R14, c[0x0][0x380] ;  /* 0x0000e000ff0e7b82 */ /* 0x000ea20000000a00 */
[C---:B------:R-:W-:Y:S02]  /*0940*/  ISETP.GE.AND P2, PT, R20.reuse, UR6, PT ;  /* 0x0000000614007c0c */ /* 0x040fe4000bf46270 */
[----:B------:R-:W-:Y:S02]  /*0950*/  IADD3 R16, P5, P6, R13, R17, R10 ;  /* 0x000000110d107210 */ /* 0x000fe40007ebe00a */
[----:B------:R-:W-:-:S02]  /*0960*/  ISETP.GT.AND P2, PT, R20, -0x1, !P2 ;  /* 0xffffffff1400780c */ /* 0x000fc40005744270 */
[----:B------:R-:W-:Y:S01]  /*0970*/  IADD3.X R18, PT, PT, R18, RZ, R11, P5, P6 ;  /* 0x000000ff12127210 */ /* 0x000fe20002fec40b */
[----:B------:R-:W3:Y:S01]  /*0980*/  LDC.64 R6, c[0x0][0x388] ;  /* 0x0000e200ff067b82 */ /* 0x000ee20000000a00 */
[C---:B------:R-:W-:Y:S01]  /*0990*/  IADD3 R20, P5, PT, R17.reuse, UR18, RZ ;  /* 0x0000001211147c10 */ /* 0x040fe2000ffbe0ff */
[----:B------:R-:W-:Y:S01]  /*09a0*/  @P1 VIADD R19, R17, UR18 ;  /* 0x0000001211131c36 */ /* 0x000fe20008000000 */
[----:B------:R-:W-:Y:S02]  /*09b0*/  ISETP.GE.AND P3, PT, R21, UR6, PT ;  /* 0x0000000615007c0c */ /* 0x000fe4000bf66270 */
[----:B------:R-:W-:Y:S01]  /*09c0*/  PLOP3.LUT P4, PT, P0, P4, PT, 0x80, 0x8 ;  /* 0x000000000008781c */ /* 0x000fe20000789070 */
[----:B0-----:R-:W-:Y:S01]  /*09d0*/  @P1 IMAD.WIDE.U32 R4, R19, 0x4, R4 ;  /* 0x0000000413041825 */ /* 0x001fe200078e0004 */
[----:B------:R-:W-:Y:S02]  /*09e0*/  ISETP.GT.AND P3, PT, R21, -0x1, !P3 ;  /* 0xffffffff1500780c */ /* 0x000fe40005f64270 */
[C---:B-1----:R-:W-:Y:S01]  /*09f0*/  LEA R2, P6, R16.reuse, R2, 0x2 ;  /* 0x0000000210027211 */ /* 0x042fe200078c10ff */
[----:B------:R-:W-:Y:S01]  /*0a00*/  @P1 IMAD.IADD R19, R13, 0x1, R22 ;  /* 0x000000010d131824 */ /* 0x000fe200078e0216 */
[----:B------:R-:W-:Y:S01]  /*0a10*/  PLOP3.LUT P2, PT, P0, P2, PT, 0x80, 0x8 ;  /* 0x000000000008781c */ /* 0x000fe20000745070 */
[----:B------:R-:W4:Y:S01]  /*0a20*/  @P1 LDG.E R5, desc[UR14][R4.64] ;  /* 0x0000000e04051981 */ /* 0x000f22000c1e1900 */
[----:B------:R-:W-:Y:S01]  /*0a30*/  LEA.HI.X R3, R16, R3, R18, 0x2, P6 ;  /* 0x0000000310037211 */ /* 0x000fe200030f1412 */
[----:B------:R-:W-:Y:S01]  /*0a40*/  IMAD.X R16, RZ, RZ, RZ, P5 ;  /* 0x000000ffff107224 */ /* 0x000fe200028e06ff */
[----:B------:R-:W-:Y:S01]  /*0a50*/  PLOP3.LUT P3, PT, P0, P3, PT, 0x80, 0x8 ;  /* 0x000000000008781c */ /* 0x000fe20000767070 */
[----:B--2---:R-:W-:-:S06]  /*0a60*/  @P1 IMAD.WIDE R14, R19, 0x4, R14 ;  /* 0x00000004130e1825 */ /* 0x004fcc00078e020e */
[----:B------:R-:W4:Y:S01]  /*0a70*/  @P1 LDG.E R14, desc[UR14][R14.64] ;  /* 0x0000000e0e0e1981 */ /* 0x000f22000c1e1900 */
[----:B---3--:R-:W-:-:S03]  /*0a80*/  LEA R6, P5, R20, R6, 0x2 ;  /* 0x0000000614067211 */ /* 0x008fc600078a10ff */
[----:B------:R-:W2:Y:S01]  /*0a90*/  @P2 LDG.E R18, desc[UR14][R2.64+0x8] ;  /* 0x0000080e02122981 */ /* 0x000ea2000c1e1900 */
[----:B------:R-:W-:-:S03]  /*0aa0*/  LEA.HI.X R7, R20, R7, R16, 0x2, P5 ;  /* 0x0000000714077211 */ /* 0x000fc600028f1410 */
[----:B------:R-:W3:Y:S04]  /*0ab0*/  @P4 LDG.E R16, desc[UR14][R2.64+0x4] ;  /* 0x0000040e02104981 */ /* 0x000ee8000c1e1900 */
[----:B------:R-:W3:Y:S04]  /*0ac0*/  @P4 LDG.E R19, desc[UR14][R6.64+0x4] ;  /* 0x0000040e06134981 */ /* 0x000ee8000c1e1900 */
[----:B------:R-:W2:Y:S04]  /*0ad0*/  @P2 LDG.E R21, desc[UR14][R6.64+0x8] ;  /* 0x0000080e06152981 */ /* 0x000ea8000c1e1900 */
[----:B------:R-:W5:Y:S04]  /*0ae0*/  @P3 LDG.E R20, desc[UR14][R2.64+0xc] ;  /* 0x00000c0e02143981 */ /* 0x000f68000c1e1900 */
[----:B------:R-:W5:Y:S01]  /*0af0*/  @P3 LDG.E R23, desc[UR14][R6.64+0xc] ;  /* 0x00000c0e06173981 */ /* 0x000f62000c1e1900 */
[----:B------:R-:W-:-:S02]  /*0b00*/  VIADD R17, R17, 0x4 ;  /* 0x0000000411117836 */ /* 0x000fc40000000000 */
[----:B----4-:R-:W-:-:S04]  /*0b10*/  @P1 FFMA R8, R5, R14, R8 ;  /* 0x0000000e05081223 */ /* 0x010fc80000000008 */
[----:B---3--:R-:W-:-:S04]  /*0b20*/  @P4 FFMA R8, R19, R16, R8 ;  /* 0x0000001013084223 */ /* 0x008fc80000000008 */
[----:B--2---:R-:W-:-:S04]  /*0b30*/  @P2 FFMA R8, R21, R18, R8 ;  /* 0x0000001215082223 */ /* 0x004fc80000000008 */
[----:B-----5:R-:W-:-:S07]  /*0b40*/  @P3 FFMA R8, R23, R20, R8 ;  /* 0x0000001417083223 */ /* 0x020fce0000000008 */
.L_x_3:
[----:B------:R-:W-:Y:S05]  /*0b50*/  BRA.U !UP2, `(.L_x_4) ;  /* 0x000000010a847547 */ /* 0x000fea000b800000 */
[----:B------:R-:W-:Y:S01]  /*0b60*/  IMAD.IADD R22, R10, 0x1, R17 ;  /* 0x000000010a167824 */ /* 0x000fe200078e0211 */
[----:B------:R-:W0:Y:S03]  /*0b70*/  LDC.64 R6, c[0x0][0x388] ;  /* 0x0000e200ff067b82 */ /* 0x000e260000000a00 */
[C---:B------:R-:W-:Y:S01]  /*0b80*/  VIADD R2, R22.reuse, 0x1 ;  /* 0x0000000116027836 */ /* 0x040fe20000000000 */
[----:B------:R-:W-:-:S04]  /*0b90*/  ISETP.GE.AND P2, PT, R22, UR6, PT ;  /* 0x0000000616007c0c */ /* 0x000fc8000bf46270 */
[----:B------:R-:W-:Y:S01]  /*0ba0*/  ISETP.GE.AND P1, PT, R2, UR6, PT ;  /* 0x0000000602007c0c */ /* 0x000fe2000bf26270 */
[----:B------:R-:W1:Y:S01]  /*0bb0*/  LDC.64 R14, c[0x0][0x380] ;  /* 0x0000e000ff0e7b82 */ /* 0x000e620000000a00 */
[----:B------:R-:W-:Y:S02]  /*0bc0*/  ISETP.GT.AND P2, PT, R22, -0x1, !P2 ;  /* 0xffffffff1600780c */ /* 0x000fe40005744270 */
[----:B------:R-:W-:Y:S02]  /*0bd0*/  ISETP.GT.AND P1, PT, R2, -0x1, !P1 ;  /* 0xffffffff0200780c */ /* 0x000fe40004f24270 */
[----:B------:R-:W-:Y:S02]  /*0be0*/  PLOP3.LUT P2, PT, P0, P2, PT, 0x80, 0x8 ;  /* 0x000000000008781c */ /* 0x000fe40000745070 */
[----:B------:R-:W-:Y:S01]  /*0bf0*/  PLOP3.LUT P1, PT, P0, P1, PT, 0x80, 0x8 ;  /* 0x000000000008781c */ /* 0x000fe20000723070 */
[----:B------:R-:W2:Y:S08]  /*0c00*/  LDC.64 R2, c[0x0][0x388] ;  /* 0x0000e200ff027b82 */ /* 0x000eb00000000a00 */
[----:B------:R-:W3:Y:S02]  /*0c10*/  LDC.64 R4, c[0x0][0x380] ;  /* 0x0000e000ff047b82 */ /* 0x000ee40000000a00 */
[----:B------:R-:W-:-:S02]  /*0c20*/  @P2 VIADD R23, R17, UR18 ;  /* 0x0000001211172c36 */ /* 0x000fc40008000000 */
[----:B------:R-:W-:Y:S01]  /*0c30*/  @P1 SHF.R.S32.HI R20, RZ, 0x1f, R17 ;  /* 0x0000001fff141819 */ /* 0x000fe20000011411 */
[----:B------:R-:W-:Y:S01]  /*0c40*/  @P2 IMAD.IADD R21, R13, 0x1, R22 ;  /* 0x000000010d152824 */ /* 0x000fe200078e0216 */
[----:B------:R-:W-:Y:S01]  /*0c50*/  @P1 SHF.R.S32.HI R19, RZ, 0x1f, R13 ;  /* 0x0000001fff131819 */ /* 0x000fe2000001140d */
[----:B0-----:R-:W-:Y:S01]  /*0c60*/  @P2 IMAD.WIDE.U32 R6, R23, 0x4, R6 ;  /* 0x0000000417062825 */ /* 0x001fe200078e0006 */
[----:B------:R-:W-:Y:S02]  /*0c70*/  @P1 IADD3 R16, P4, P5, R13, R17, R10 ;  /* 0x000000110d101210 */ /* 0x000fe40007d9e00a */
[----:B------:R-:W-:Y:S01]  /*0c80*/  @P1 IADD3 R18, P3, PT, R17, UR18, RZ ;  /* 0x0000001211121c10 */ /* 0x000fe2000ff7e0ff */
[----:B-1----:R-:W-:Y:S01]  /*0c90*/  @P2 IMAD.WIDE R14, R21, 0x4, R14 ;  /* 0x00000004150e2825 */ /* 0x002fe200078e020e */
[----:B------:R-:W-:Y:S01]  /*0ca0*/  @P1 IADD3.X R19, PT, PT, R19, R20, R11, P4, P5 ;  /* 0x0000001413131210 */ /* 0x000fe200027ea40b */
[----:B------:R-:W4:Y:S02]  /*0cb0*/  @P2 LDG.E R7, desc[UR14][R6.64] ;  /* 0x0000000e06072981 */ /* 0x000f24000c1e1900 */
[----:B------:R-:W-:Y:S01]  /*0cc0*/  @P1 IMAD.X R20, RZ, RZ, R20, P3 ;  /* 0x000000ffff141224 */ /* 0x000fe200018e0614 */
[C---:B--2---:R-:W-:Y:S01]  /*0cd0*/  @P1 LEA R2, P3, R18.reuse, R2, 0x2 ;  /* 0x0000000212021211 */ /* 0x044fe200078610ff */
[----:B------:R-:W4:Y:S03]  /*0ce0*/  @P2 LDG.E R15, desc[UR14][R14.64] ;  /* 0x0000000e0e0f2981 */ /* 0x000f26000c1e1900 */
[----:B------:R-:W-:-:S02]  /*0cf0*/  @P1 LEA.HI.X R3, R18, R3, R20, 0x2, P3 ;  /* 0x0000000312031211 */ /* 0x000fc400018f1414 */
[----:B---3--:R-:W-:-:S04]  /*0d00*/  @P1 LEA R4, P4, R16, R4, 0x2 ;  /* 0x0000000410041211 */ /* 0x008fc800078810ff */
[----:B------:R-:W2:Y:S01]  /*0d10*/  @P1 LDG.E R3, desc[UR14][R2.64+0x4] ;  /* 0x0000040e02031981 */ /* 0x000ea2000c1e1900 */
[----:B------:R-:W-:-:S05]  /*0d20*/  @P1 LEA.HI.X R5, R16, R5, R19, 0x2, P4 ;  /* 0x0000000510051211 */ /* 0x000fca00020f1413 */
[----:B------:R-:W2:Y:S01]  /*0d30*/  @P1 LDG.E R4, desc[UR14][R4.64+0x4] ;  /* 0x0000040e04041981 */ /* 0x000ea2000c1e1900 */
[----:B------:R-:W-:Y:S02]  /*0d40*/  VIADD R17, R17, 0x2 ;  /* 0x0000000211117836 */ /* 0x000fe40000000000 */
[----:B----4-:R-:W-:-:S04]  /*0d50*/  @P2 FFMA R8, R7, R15, R8 ;  /* 0x0000000f07082223 */ /* 0x010fc80000000008 */
[----:B--2---:R-:W-:-:S07]  /*0d60*/  @P1 FFMA R8, R3, R4, R8 ;  /* 0x0000000403081223 */ /* 0x004fce0000000008 */
.L_x_4:
[----:B------:R-:W-:Y:S01]  /*0d70*/  IMAD.IADD R6, R10, 0x1, R17 ;  /* 0x000000010a067824 */ /* 0x000fe200078e0211 */
[----:B------:R-:W-:Y:S04]  /*0d80*/  BSSY.RECONVERGENT B0, `(.L_x_5) ;  /* 0x000000e000007945 */ /* 0x000fe80003800200 */
[----:B------:R-:W-:-:S04]  /*0d90*/  ISETP.GE.AND P1, PT, R6, UR6, PT ;  /* 0x0000000606007c0c */ /* 0x000fc8000bf26270 */
[----:B------:R-:W-:-:S04]  /*0da0*/  ISETP.GT.AND P1, PT, R6, -0x1, !P1 ;  /* 0xffffffff0600780c */ /* 0x000fc80004f24270 */
[----:B------:R-:W-:-:S13]  /*0db0*/  PLOP3.LUT P1, PT, P0, P1, PT, 0x80, 0x8 ;  /* 0x000000000008781c */ /* 0x000fda0000723070 */
[----:B------:R-:W-:Y:S05]  /*0dc0*/  @!P1 BRA `(.L_x_6) ;  /* 0x0000000000249947 */ /* 0x000fea0003800000 */
[----:B------:R-:W0:Y:S01]  /*0dd0*/  LDC.64 R2, c[0x0][0x388] ;  /* 0x0000e200ff027b82 */ /* 0x000e220000000a00 */
[----:B------:R-:W-:Y:S02]  /*0de0*/  VIADD R17, R17, UR18 ;  /* 0x0000001211117c36 */ /* 0x000fe40008000000 */
[----:B------:R-:W-:-:S05]  /*0df0*/  IMAD.IADD R13, R13, 0x1, R6 ;  /* 0x000000010d0d7824 */ /* 0x000fca00078e0206 */
[----:B------:R-:W1:Y:S01]  /*0e00*/  LDC.64 R4, c[0x0][0x380] ;  /* 0x0000e000ff047b82 */ /* 0x000e620000000a00 */
[----:B0-----:R-:W-:-:S06]  /*0e10*/  IMAD.WIDE.U32 R2, R17, 0x4, R2 ;  /* 0x0000000411027825 */ /* 0x001fcc00078e0002 */
[----:B------:R-:W2:Y:S01]  /*0e20*/  LDG.E R3, desc[UR14][R2.64] ;  /* 0x0000000e02037981 */ /* 0x000ea2000c1e1900 */
[----:B-1----:R-:W-:-:S06]  /*0e30*/  IMAD.WIDE R4, R13, 0x4, R4 ;  /* 0x000000040d047825 */ /* 0x002fcc00078e0204 */
[----:B------:R-:W2:Y:S02]  /*0e40*/  LDG.E R4, desc[UR14][R4.64] ;  /* 0x0000000e04047981 */ /* 0x000ea4000c1e1900 */
[----:B--2---:R-:W-:-:S07]  /*0e50*/  FFMA R8, R3, R4, R8 ;  /* 0x0000000403087223 */ /* 0x004fce0000000008 */
.L_x_6:
[----:B------:R-:W-:Y:S05]  /*0e60*/  BSYNC.RECONVERGENT B0 ;  /* 0x0000000000007941 */ /* 0x000fea0003800200 */
.L_x_5:
[----:B------:R-:W-:Y:S05]  /*0e70*/  BRA.U UP0, `(.L_x_7) ;  /* 0xfffffff100bc7547 */ /* 0x000fea000b83ffff */
.L_x_0:
[----:B------:R-:W0:Y:S01]  /*0e80*/  LDC.64 R2, c[0x0][0x390] ;  /* 0x0000e400ff027b82 */ /* 0x000e220000000a00 */
[----:B------:R-:W1:Y:S02]  /*0e90*/  LDCU UR5, c[0x0][0x39c] ;  /* 0x00007380ff0577ac */ /* 0x000e640008000800 */
[----:B-1----:R-:W-:-:S04]  /*0ea0*/  IMAD R9, R9, UR5, R0 ;  /* 0x0000000509097c24 */ /* 0x002fc8000f8e0200 */
[----:B0-----:R-:W-:-:S05]  /*0eb0*/  IMAD.WIDE R2, R9, 0x4, R2 ;  /* 0x0000000409027825 */ /* 0x001fca00078e0202 */
[----:B------:R-:W-:Y:S01]  /*0ec0*/  STG.E desc[UR14][R2.64], R8 ;  /* 0x0000000802007986 */ /* 0x000fe2000c10190e */
[----:B------:R-:W-:Y:S05]  /*0ed0*/  EXIT ;  /* 0x000000000000794d */ /* 0x000fea0003800000 */
.L_x_8:
[----:B------:R-:W-:-:S00]  /*0ee0*/  BRA `(.L_x_8) ;  /* 0xfffffffc00fc7947 */ /* 0x000fc0000383ffff */
[----:B------:R-:W-:-:S00]  /*0ef0*/  NOP ;  /* 0x0000000000007918 */ /* 0x000fc00000000000 */
        /* <DEDUP_REMOVED lines=8> */
.L_x_11:


//--------------------- .text._Z8initDataPfif     --------------------------
	.section	.text._Z8initDataPfif,"ax",@progbits
	.align	128
        .global         _Z8initDataPfif
        .type           _Z8initDataPfif,@function
        .size           _Z8initDataPfif,(.L_x_12 - _Z8initDataPfif)
        .other          _Z8initDataPfif,@"STO_CUDA_ENTRY STV_DEFAULT"
_Z8initDataPfif:
.text._Z8initDataPfif:
[----:B------:R-:W-:Y:S01]  /*0000*/  LDC R1, c[0x0][0x37c] ;  /* 0x0000df00ff017b82 */ /* 0x000fe20000000800 */
[----:B------:R-:W0:Y:S07]  /*0010*/  S2R R0, SR_TID.X ;  /* 0x0000000000007919 */ /* 0x000e2e0000002100 */
[----:B------:R-:W0:Y:S01]  /*0020*/  LDC R9, c[0x0][0x360] ;  /* 0x0000d800ff097b82 */ /* 0x000e220000000800 */
[----:B------:R-:W1:Y:S01]  /*0030*/  LDCU UR8, c[0x0][0x388] ;  /* 0x00007100ff0877ac */ /* 0x000e620008000800 */
[----:B------:R-:W2:Y:S06]  /*0040*/  S2R R3, SR_TID.Y ;  /* 0x0000000000037919 */ /* 0x000eac0000002200 */
[----:B------:R-:W0:Y:S08]  /*0050*/  S2UR UR4, SR_CTAID.X ;  /* 0x00000000000479c3 */ /* 0x000e300000002500 */
[----:B------:R-:W2:Y:S08]  /*0060*/  S2UR UR5, SR_CTAID.Y ;  /* 0x00000000000579c3 */ /* 0x000eb00000002600 */
[----:B------:R-:W2:Y:S01]  /*0070*/  LDC R6, c[0x0][0x364] ;  /* 0x0000d900ff067b82 */ /* 0x000ea20000000800 */
[----:B0-----:R-:W-:-:S02]  /*0080*/  IMAD R0, R9, UR4, R0 ;  /* 0x0000000409007c24 */ /* 0x001fc4000f8e0200 */
[----:B--2---:R-:W-:-:S05]  /*0090*/  IMAD R3, R6, UR5, R3 ;  /* 0x0000000506037c24 */ /* 0x004fca000f8e0203 */
[----:B------:R-:W-:-:S04]  /*00a0*/  VIMNMX R2, PT, PT, R0, R3, !PT ;  /* 0x0000000300027248 */ /* 0x000fc80007fe0100 */
[----:B-1----:R-:W-:-:S13]  /*00b0*/  ISETP.GE.AND P0, PT, R2, UR8, PT ;  /* 0x0000000802007c0c */ /* 0x002fda000bf06270 */
[----:B------:R-:W-:Y:S05]  /*00c0*/  @P0 EXIT ;  /* 0x000000000000094d */ /* 0x000fea0003800000 */
[----:B------:R-:W0:Y:S01]  /*00d0*/  LDC R11, c[0x0][0x38c] ;  /* 0x0000e300ff0b7b82 */ /* 0x000e220000000800 */
[----:B------:R-:W1:Y:S01]  /*00e0*/  LDCU UR4, c[0x0][0x374] ;  /* 0x00006e80ff0477ac */ /* 0x000e620008000800 */
[----:B------:R-:W-:Y:S01]  /*00f0*/  MOV R7, R3 ;  /* 0x0000000300077202 */ /* 0x000fe20000000f00 */
[----:B------:R-:W2:Y:S05]  /*0100*/  LDCU UR5, c[0x0][0x370] ;  /* 0x00006e00ff0577ac */ /* 0x000eaa0008000800 */
[----:B------:R-:W3:Y:S01]  /*0110*/  LDC.64 R4, c[0x0][0x380] ;  /* 0x0000e000ff047b82 */ /* 0x000ee20000000a00 */
[----:B------:R-:W4:Y:S01]  /*0120*/  LDCU.64 UR6, c[0x0][0x358] ;  /* 0x00006b00ff0677ac */ /* 0x000f220008000a00 */
[----:B-1----:R-:W-:-:S02]  /*0130*/  IMAD R6, R6, UR4, RZ ;  /* 0x0000000406067c24 */ /* 0x002fc4000f8e02ff */
[----:B--2---:R-:W-:-:S07]  /*0140*/  IMAD R9, R9, UR5, RZ ;  /* 0x0000000509097c24 */ /* 0x004fce000f8e02ff */
.L_x_9:
[----:B------:R-:W-:Y:S01]  /*0150*/  IMAD R3, R7, UR8, R0 ;  /* 0x0000000807037c24 */ /* 0x000fe2000f8e0200 */
[----:B------:R-:W-:Y:S02]  /*0160*/  IADD3 R7, PT, PT, R6, R7, RZ ;  /* 0x0000000706077210 */ /* 0x000fe40007ffe0ff */
[----:B------:R-:W-:Y:S01]  /*0170*/  IADD3 R0, PT, PT, R9, R0, RZ ;  /* 0x0000000009007210 */ /* 0x000fe20007ffe0ff */
[----:B---3--:R-:W-:-:S03]  /*0180*/  IMAD.WIDE R2, R3, 0x4, R4 ;  /* 0x0000000403027825 */ /* 0x008fc600078e0204 */
[----:B------:R-:W-:Y:S02]  /*0190*/  VIMNMX R8, PT, PT, R7, R0, !PT ;  /* 0x0000000007087248 */ /* 0x000fe40007fe0100 */
[----:B0---4-:R1:W-:Y:S02]  /*01a0*/  STG.E desc[UR6][R2.64], R11 ;  /* 0x0000000b02007986 */ /* 0x0113e4000c101906 */
[----:B------:R-:W-:-:S13]  /*01b0*/  ISETP.GE.AND P0, PT, R8, UR8, PT ;  /* 0x0000000808007c0c */ /* 0x000fda000bf06270 */
[----:B-1----:R-:W-:Y:S05]  /*01c0*/  @!P0 BRA `(.L_x_9) ;  /* 0xfffffffc00e08947 */ /* 0x002fea000383ffff */
[----:B------:R-:W-:Y:S05]  /*01d0*/  EXIT ;  /* 0x000000000000794d */ /* 0x000fea0003800000 */
.L_x_10:
        /* <DEDUP_REMOVED lines=10> */
.L_x_12:


//--------------------- .nv.shared.reserved.0     --------------------------
	.section	.nv.shared.reserved.0,"aw",@nobits
	.weak		__nv_reservedSMEM_offset_0_alias
	.size		__nv_reservedSMEM_offset_0_alias, 0, 64
	.other		__nv_reservedSMEM_offset_0_alias,@"STO_CUDA_RESERVED_SHARED STV_DEFAULT"
__nv_reservedSMEM_offset_0_alias:
	.zero		0
	.zero		64


//--------------------- .nv.constant0._Z27convolution_2D_basic_kernelPfS_S_iii --------------------------
	.section	.nv.constant0._Z27convolution_2D_basic_kernelPfS_S_iii,"a",@progbits
	.sectionflags	@""
	.align	4
.nv.constant0._Z27convolution_2D_basic_kernelPfS_S_iii:
	.zero		932


//--------------------- .nv.constant0._Z8initDataPfif --------------------------
	.section	.nv.constant0._Z8initDataPfif,"a",@progbits
	.sectionflags	@""
	.align	4
.nv.constant0._Z8initDataPfif:
	.zero		912


//--------------------- SYMBOLS --------------------------

	.type		.nv.reservedSmem.offset0,@object
	.size		.nv.reservedSmem.offset0,0x4
